//
// Generated by NVIDIA NVVM Compiler
//
// Compiler Build ID: CL-36424714
// Cuda compilation tools, release 13.0, V13.0.88
// Based on NVVM 20.0.0
//

.version 9.0
.target sm_100
.address_size 64

	// .globl	_Z9cuda_normP4fishISt4pairIfS0_IffEEEiPf
.extern .func  (.param .b32 func_retval0) vprintf
(
	.param .b64 vprintf_param_0,
	.param .b64 vprintf_param_1
)
;
.global .align 1 .b8 $str[7] = {37, 115, 37, 105, 37, 99};
.global .align 1 .b8 $str$1[5] = {72, 111, 108, 97};
.global .align 1 .b8 $str$2[5] = {37, 100, 37, 99};

.visible .entry _Z9cuda_normP4fishISt4pairIfS0_IffEEEiPf(
	.param .u64 .ptr .align 1 _Z9cuda_normP4fishISt4pairIfS0_IffEEEiPf_param_0,
	.param .u32 _Z9cuda_normP4fishISt4pairIfS0_IffEEEiPf_param_1,
	.param .u64 .ptr .align 1 _Z9cuda_normP4fishISt4pairIfS0_IffEEEiPf_param_2
)
{
	.local .align 16 .b8 	__local_depot0[16];
	.reg .b64 	%SP;
	.reg .b64 	%SPL;
	.reg .pred 	%p<28>;
	.reg .b32 	%r<45>;
	.reg .b32 	%f<202>;
	.reg .b64 	%rd<22>;
	.reg .b64 	%fd<2>;

	mov.u64 	%SPL, __local_depot0;
	cvta.local.u64 	%SP, %SPL;
	ld.param.u64 	%rd5, [_Z9cuda_normP4fishISt4pairIfS0_IffEEEiPf_param_0];
	ld.param.u32 	%r2, [_Z9cuda_normP4fishISt4pairIfS0_IffEEEiPf_param_1];
	ld.param.u64 	%rd4, [_Z9cuda_normP4fishISt4pairIfS0_IffEEEiPf_param_2];
	cvta.to.global.u64 	%rd6, %rd5;
	add.u64 	%rd7, %SP, 0;
	add.u64 	%rd1, %SPL, 0;
	mov.u32 	%r3, %tid.x;
	mov.u32 	%r4, %ctaid.x;
	mov.u32 	%r5, %ntid.x;
	mad.lo.s32 	%r1, %r4, %r5, %r3;
	mov.u64 	%rd8, $str$1;
	cvta.global.u64 	%rd9, %rd8;
	st.local.u64 	[%rd1], %rd9;
	mov.b32 	%r6, 10;
	st.local.v2.u32 	[%rd1+8], {%r1, %r6};
	mov.u64 	%rd10, $str;
	cvta.global.u64 	%rd11, %rd10;
	{ // callseq 0, 0
	.param .b64 param0;
	st.param.b64 	[param0], %rd11;
	.param .b64 param1;
	st.param.b64 	[param1], %rd7;
	.param .b32 retval0;
	call.uni (retval0), 
	vprintf, 
	(
	param0, 
	param1
	);
	ld.param.b32 	%r7, [retval0];
	} // callseq 0
	mul.wide.s32 	%rd12, %r2, 104;
	add.s64 	%rd13, %rd6, %rd12;
	add.s64 	%rd2, %rd13, 4;
	ld.global.f32 	%f21, [%rd13+4];
	mul.wide.s32 	%rd14, %r1, 104;
	add.s64 	%rd15, %rd6, %rd14;
	add.s64 	%rd3, %rd15, 4;
	ld.global.f32 	%f22, [%rd15+4];
	sub.f32 	%f1, %f21, %f22;
	abs.f32 	%f2, %f1;
	setp.eq.f32 	%p1, %f1, 0f3F800000;
	mov.f32 	%f199, 0f3F800000;
	@%p1 bra 	$L__BB0_5;
	setp.num.f32 	%p2, %f2, %f2;
	@%p2 bra 	$L__BB0_3;
	mov.f32 	%f78, 0f40000000;
	add.rn.f32 	%f199, %f1, %f78;
	bra.uni 	$L__BB0_5;
$L__BB0_3:
	setp.lt.f32 	%p3, %f2, 0f00800000;
	mul.f32 	%f23, %f2, 0f4B800000;
	selp.f32 	%f24, %f23, %f2, %p3;
	mov.b32 	%r9, %f24;
	add.s32 	%r10, %r9, -1060439283;
	and.b32  	%r11, %r10, -8388608;
	sub.s32 	%r12, %r9, %r11;
	mov.b32 	%f25, %r12;
	cvt.rn.f32.s32 	%f26, %r11;
	selp.f32 	%f27, 0fC1C00000, 0f00000000, %p3;
	fma.rn.f32 	%f28, %f26, 0f34000000, %f27;
	add.f32 	%f29, %f25, 0fBF800000;
	add.f32 	%f30, %f25, 0f3F800000;
	rcp.approx.ftz.f32 	%f31, %f30;
	add.f32 	%f32, %f29, %f29;
	mul.f32 	%f33, %f32, %f31;
	mul.f32 	%f34, %f33, %f33;
	neg.f32 	%f35, %f33;
	sub.f32 	%f36, %f29, %f33;
	add.f32 	%f37, %f36, %f36;
	fma.rn.f32 	%f38, %f35, %f29, %f37;
	mul.rn.f32 	%f39, %f31, %f38;
	fma.rn.f32 	%f40, %f34, 0f3A2C32E4, 0f3B52E7DB;
	fma.rn.f32 	%f41, %f40, %f34, 0f3C93BB73;
	fma.rn.f32 	%f42, %f41, %f34, 0f3DF6384F;
	mul.rn.f32 	%f43, %f42, %f34;
	fma.rn.f32 	%f44, %f33, 0f3FB8AA3B, %f28;
	mul.f32 	%f45, %f43, 0f40400000;
	sub.f32 	%f46, %f28, %f44;
	fma.rn.f32 	%f47, %f33, 0f3FB8AA3B, %f46;
	fma.rn.f32 	%f48, %f39, 0f3FB8AA3B, %f47;
	fma.rn.f32 	%f49, %f33, 0f32A55E34, %f48;
	fma.rn.f32 	%f50, %f45, %f39, %f49;
	fma.rn.f32 	%f51, %f43, %f33, %f50;
	add.rn.f32 	%f52, %f44, %f51;
	mov.f32 	%f53, 0f40000000;
	mul.rn.f32 	%f54, %f52, %f53;
	cvt.rni.f32.f32 	%f55, %f54;
	sub.f32 	%f56, %f54, %f55;
	neg.f32 	%f57, %f54;
	fma.rn.f32 	%f58, %f52, 0f40000000, %f57;
	neg.f32 	%f59, %f44;
	add.rn.f32 	%f60, %f52, %f59;
	neg.f32 	%f61, %f60;
	add.rn.f32 	%f62, %f51, %f61;
	fma.rn.f32 	%f63, %f62, 0f40000000, %f58;
	add.f32 	%f64, %f56, %f63;
	setp.gt.f32 	%p4, %f55, 0f00000000;
	selp.b32 	%r13, 0, -2097152000, %p4;
	setp.neu.f32 	%p5, %f1, 0f00000000;
	setp.neu.f32 	%p6, %f2, 0f7F800000;
	setp.lt.f32 	%p7, %f54, 0f00000000;
	selp.f32 	%f65, 0f00000000, 0f7F800000, %p7;
	abs.f32 	%f66, %f54;
	setp.gt.f32 	%p8, %f66, 0f43180000;
	cvt.rzi.s32.f32 	%r14, %f55;
	shl.b32 	%r15, %r14, 23;
	sub.s32 	%r16, %r15, %r13;
	mov.b32 	%f67, %r16;
	add.s32 	%r17, %r13, 2130706432;
	mov.b32 	%f68, %r17;
	fma.rn.f32 	%f69, %f64, 0f391FCB8E, 0f3AAF85ED;
	fma.rn.f32 	%f70, %f69, %f64, 0f3C1D9856;
	fma.rn.f32 	%f71, %f70, %f64, 0f3D6357BB;
	fma.rn.f32 	%f72, %f71, %f64, 0f3E75FDEC;
	fma.rn.f32 	%f73, %f72, %f64, 0f3F317218;
	fma.rn.f32 	%f74, %f73, %f64, 0f3F800000;
	mul.f32 	%f75, %f74, %f68;
	mul.f32 	%f76, %f75, %f67;
	selp.f32 	%f199, %f65, %f76, %p8;
	and.pred  	%p9, %p5, %p6;
	@%p9 bra 	$L__BB0_5;
	add.f32 	%f77, %f1, %f1;
	mov.b32 	%r18, %f77;
	and.b32  	%r19, %r18, 2147483647;
	mov.b32 	%f199, %r19;
$L__BB0_5:
	ld.global.f32 	%f80, [%rd2+4];
	ld.global.f32 	%f81, [%rd3+4];
	sub.f32 	%f7, %f80, %f81;
	abs.f32 	%f8, %f7;
	setp.eq.f32 	%p10, %f7, 0f3F800000;
	mov.f32 	%f200, 0f3F800000;
	@%p10 bra 	$L__BB0_10;
	setp.num.f32 	%p11, %f8, %f8;
	@%p11 bra 	$L__BB0_8;
	mov.f32 	%f137, 0f40000000;
	add.rn.f32 	%f200, %f7, %f137;
	bra.uni 	$L__BB0_10;
$L__BB0_8:
	setp.lt.f32 	%p12, %f8, 0f00800000;
	mul.f32 	%f82, %f8, 0f4B800000;
	selp.f32 	%f83, %f82, %f8, %p12;
	mov.b32 	%r20, %f83;
	add.s32 	%r21, %r20, -1060439283;
	and.b32  	%r22, %r21, -8388608;
	sub.s32 	%r23, %r20, %r22;
	mov.b32 	%f84, %r23;
	cvt.rn.f32.s32 	%f85, %r22;
	selp.f32 	%f86, 0fC1C00000, 0f00000000, %p12;
	fma.rn.f32 	%f87, %f85, 0f34000000, %f86;
	add.f32 	%f88, %f84, 0fBF800000;
	add.f32 	%f89, %f84, 0f3F800000;
	rcp.approx.ftz.f32 	%f90, %f89;
	add.f32 	%f91, %f88, %f88;
	mul.f32 	%f92, %f91, %f90;
	mul.f32 	%f93, %f92, %f92;
	neg.f32 	%f94, %f92;
	sub.f32 	%f95, %f88, %f92;
	add.f32 	%f96, %f95, %f95;
	fma.rn.f32 	%f97, %f94, %f88, %f96;
	mul.rn.f32 	%f98, %f90, %f97;
	fma.rn.f32 	%f99, %f93, 0f3A2C32E4, 0f3B52E7DB;
	fma.rn.f32 	%f100, %f99, %f93, 0f3C93BB73;
	fma.rn.f32 	%f101, %f100, %f93, 0f3DF6384F;
	mul.rn.f32 	%f102, %f101, %f93;
	fma.rn.f32 	%f103, %f92, 0f3FB8AA3B, %f87;
	mul.f32 	%f104, %f102, 0f40400000;
	sub.f32 	%f105, %f87, %f103;
	fma.rn.f32 	%f106, %f92, 0f3FB8AA3B, %f105;
	fma.rn.f32 	%f107, %f98, 0f3FB8AA3B, %f106;
	fma.rn.f32 	%f108, %f92, 0f32A55E34, %f107;
	fma.rn.f32 	%f109, %f104, %f98, %f108;
	fma.rn.f32 	%f110, %f102, %f92, %f109;
	add.rn.f32 	%f111, %f103, %f110;
	mov.f32 	%f112, 0f40000000;
	mul.rn.f32 	%f113, %f111, %f112;
	cvt.rni.f32.f32 	%f114, %f113;
	sub.f32 	%f115, %f113, %f114;
	neg.f32 	%f116, %f113;
	fma.rn.f32 	%f117, %f111, 0f40000000, %f116;
	neg.f32 	%f118, %f103;
	add.rn.f32 	%f119, %f111, %f118;
	neg.f32 	%f120, %f119;
	add.rn.f32 	%f121, %f110, %f120;
	fma.rn.f32 	%f122, %f121, 0f40000000, %f117;
	add.f32 	%f123, %f115, %f122;
	setp.gt.f32 	%p13, %f114, 0f00000000;
	selp.b32 	%r24, 0, -2097152000, %p13;
	setp.neu.f32 	%p14, %f7, 0f00000000;
	setp.neu.f32 	%p15, %f8, 0f7F800000;
	setp.lt.f32 	%p16, %f113, 0f00000000;
	selp.f32 	%f124, 0f00000000, 0f7F800000, %p16;
	abs.f32 	%f125, %f113;
	setp.gt.f32 	%p17, %f125, 0f43180000;
	cvt.rzi.s32.f32 	%r25, %f114;
	shl.b32 	%r26, %r25, 23;
	sub.s32 	%r27, %r26, %r24;
	mov.b32 	%f126, %r27;
	add.s32 	%r28, %r24, 2130706432;
	mov.b32 	%f127, %r28;
	fma.rn.f32 	%f128, %f123, 0f391FCB8E, 0f3AAF85ED;
	fma.rn.f32 	%f129, %f128, %f123, 0f3C1D9856;
	fma.rn.f32 	%f130, %f129, %f123, 0f3D6357BB;
	fma.rn.f32 	%f131, %f130, %f123, 0f3E75FDEC;
	fma.rn.f32 	%f132, %f131, %f123, 0f3F317218;
	fma.rn.f32 	%f133, %f132, %f123, 0f3F800000;
	mul.f32 	%f134, %f133, %f127;
	mul.f32 	%f135, %f134, %f126;
	selp.f32 	%f200, %f124, %f135, %p17;
	and.pred  	%p18, %p14, %p15;
	@%p18 bra 	$L__BB0_10;
	add.f32 	%f136, %f7, %f7;
	mov.b32 	%r29, %f136;
	and.b32  	%r30, %r29, 2147483647;
	mov.b32 	%f200, %r30;
$L__BB0_10:
	add.f32 	%f13, %f199, %f200;
	ld.global.f32 	%f139, [%rd2+8];
	ld.global.f32 	%f140, [%rd3+8];
	sub.f32 	%f14, %f139, %f140;
	abs.f32 	%f15, %f14;
	setp.eq.f32 	%p19, %f14, 0f3F800000;
	mov.f32 	%f201, 0f3F800000;
	@%p19 bra 	$L__BB0_15;
	setp.num.f32 	%p20, %f15, %f15;
	@%p20 bra 	$L__BB0_13;
	mov.f32 	%f196, 0f40000000;
	add.rn.f32 	%f201, %f14, %f196;
	bra.uni 	$L__BB0_15;
$L__BB0_13:
	setp.lt.f32 	%p21, %f15, 0f00800000;
	mul.f32 	%f141, %f15, 0f4B800000;
	selp.f32 	%f142, %f141, %f15, %p21;
	mov.b32 	%r31, %f142;
	add.s32 	%r32, %r31, -1060439283;
	and.b32  	%r33, %r32, -8388608;
	sub.s32 	%r34, %r31, %r33;
	mov.b32 	%f143, %r34;
	cvt.rn.f32.s32 	%f144, %r33;
	selp.f32 	%f145, 0fC1C00000, 0f00000000, %p21;
	fma.rn.f32 	%f146, %f144, 0f34000000, %f145;
	add.f32 	%f147, %f143, 0fBF800000;
	add.f32 	%f148, %f143, 0f3F800000;
	rcp.approx.ftz.f32 	%f149, %f148;
	add.f32 	%f150, %f147, %f147;
	mul.f32 	%f151, %f150, %f149;
	mul.f32 	%f152, %f151, %f151;
	neg.f32 	%f153, %f151;
	sub.f32 	%f154, %f147, %f151;
	add.f32 	%f155, %f154, %f154;
	fma.rn.f32 	%f156, %f153, %f147, %f155;
	mul.rn.f32 	%f157, %f149, %f156;
	fma.rn.f32 	%f158, %f152, 0f3A2C32E4, 0f3B52E7DB;
	fma.rn.f32 	%f159, %f158, %f152, 0f3C93BB73;
	fma.rn.f32 	%f160, %f159, %f152, 0f3DF6384F;
	mul.rn.f32 	%f161, %f160, %f152;
	fma.rn.f32 	%f162, %f151, 0f3FB8AA3B, %f146;
	mul.f32 	%f163, %f161, 0f40400000;
	sub.f32 	%f164, %f146, %f162;
	fma.rn.f32 	%f165, %f151, 0f3FB8AA3B, %f164;
	fma.rn.f32 	%f166, %f157, 0f3FB8AA3B, %f165;
	fma.rn.f32 	%f167, %f151, 0f32A55E34, %f166;
	fma.rn.f32 	%f168, %f163, %f157, %f167;
	fma.rn.f32 	%f169, %f161, %f151, %f168;
	add.rn.f32 	%f170, %f162, %f169;
	mov.f32 	%f171, 0f40000000;
	mul.rn.f32 	%f172, %f170, %f171;
	cvt.rni.f32.f32 	%f173, %f172;
	sub.f32 	%f174, %f172, %f173;
	neg.f32 	%f175, %f172;
	fma.rn.f32 	%f176, %f170, 0f40000000, %f175;
	neg.f32 	%f177, %f162;
	add.rn.f32 	%f178, %f170, %f177;
	neg.f32 	%f179, %f178;
	add.rn.f32 	%f180, %f169, %f179;
	fma.rn.f32 	%f181, %f180, 0f40000000, %f176;
	add.f32 	%f182, %f174, %f181;
	setp.gt.f32 	%p22, %f173, 0f00000000;
	selp.b32 	%r35, 0, -2097152000, %p22;
	setp.neu.f32 	%p23, %f14, 0f00000000;
	setp.neu.f32 	%p24, %f15, 0f7F800000;
	setp.lt.f32 	%p25, %f172, 0f00000000;
	selp.f32 	%f183, 0f00000000, 0f7F800000, %p25;
	abs.f32 	%f184, %f172;
	setp.gt.f32 	%p26, %f184, 0f43180000;
	cvt.rzi.s32.f32 	%r36, %f173;
	shl.b32 	%r37, %r36, 23;
	sub.s32 	%r38, %r37, %r35;
	mov.b32 	%f185, %r38;
	add.s32 	%r39, %r35, 2130706432;
	mov.b32 	%f186, %r39;
	fma.rn.f32 	%f187, %f182, 0f391FCB8E, 0f3AAF85ED;
	fma.rn.f32 	%f188, %f187, %f182, 0f3C1D9856;
	fma.rn.f32 	%f189, %f188, %f182, 0f3D6357BB;
	fma.rn.f32 	%f190, %f189, %f182, 0f3E75FDEC;
	fma.rn.f32 	%f191, %f190, %f182, 0f3F317218;
	fma.rn.f32 	%f192, %f191, %f182, 0f3F800000;
	mul.f32 	%f193, %f192, %f186;
	mul.f32 	%f194, %f193, %f185;
	selp.f32 	%f201, %f183, %f194, %p26;
	and.pred  	%p27, %p23, %p24;
	@%p27 bra 	$L__BB0_15;
	add.f32 	%f195, %f14, %f14;
	mov.b32 	%r40, %f195;
	and.b32  	%r41, %r40, 2147483647;
	mov.b32 	%f201, %r41;
$L__BB0_15:
	cvta.to.global.u64 	%rd16, %rd4;
	add.f32 	%f197, %f13, %f201;
	sqrt.rn.f32 	%f198, %f197;
	mul.wide.s32 	%rd17, %r1, 4;
	add.s64 	%rd18, %rd16, %rd17;
	st.global.f32 	[%rd18], %f198;
	cvt.f64.f32 	%fd1, %f198;
	st.local.f64 	[%rd1], %fd1;
	mov.b32 	%r42, 10;
	st.local.u32 	[%rd1+8], %r42;
	mov.u64 	%rd19, $str$2;
	cvta.global.u64 	%rd20, %rd19;
	{ // callseq 1, 0
	.param .b64 param0;
	st.param.b64 	[param0], %rd20;
	.param .b64 param1;
	st.param.b64 	[param1], %rd7;
	.param .b32 retval0;
	call.uni (retval0), 
	vprintf, 
	(
	param0, 
	param1
	);
	ld.param.b32 	%r43, [retval0];
	} // callseq 1
	ret;

}


// ===== COMPILED SASS (sm_100) =====

	.target	sm_100

	.elftype	@"ET_EXEC"


//--------------------- .note.nv.tkinfo           --------------------------
	.section	.note.nv.tkinfo,"",@"SHT_NOTE"
	.sectionflags	@"SHF_NOTE_NV_TKINFO"
	.tkinfo
        /*0018*/ 	.word	0x00000002
        /*0030*/ 	.string	""
        /*0030*/ 	.string	"ptxas"
        /*0030*/ 	.string	"Cuda compilation tools, release 13.0, V13.0.88"
        /*0030*/ 	.string	"Build cuda_13.0.r13.0/compiler.36424714_0"
        /*0030*/ 	.string	"-arch sm_100 -m 64 "



//--------------------- .note.nv.cuinfo           --------------------------
	.section	.note.nv.cuinfo,"",@"SHT_NOTE"
	.sectionflags	@"SHF_NOTE_NV_CUINFO"
        /*0018*/ 	.short	0x0002
        /*001a*/ 	.short	0x0064
        /*001c*/ 	.short	0x0082
	.zero		2


//--------------------- .nv.info                  --------------------------
	.section	.nv.info,"",@"SHT_CUDA_INFO"
	.align	4


	//----- nvinfo : EIATTR_REGCOUNT
	.align		4
        /*0000*/ 	.byte	0x04, 0x2f
        /*0002*/ 	.short	(.L_4 - .L_3)
	.align		4
.L_3:
        /*0004*/ 	.word	index@(_Z9cuda_normP4fishISt4pairIfS0_IffEEEiPf)
        /*0008*/ 	.word	0x00000018


	//----- nvinfo : EIATTR_FRAME_SIZE
	.align		4
.L_4:
        /*000c*/ 	.byte	0x04, 0x11
        /*000e*/ 	.short	(.L_6 - .L_5)
	.align		4
.L_5:
        /*0010*/ 	.word	index@($__internal_0_$__cuda_sm20_sqrt_rn_f32_slowpath)
        /*0014*/ 	.word	0x00000010


	//----- nvinfo : EIATTR_FRAME_SIZE
	.align		4
.L_6:
        /*0018*/ 	.byte	0x04, 0x11
        /*001a*/ 	.short	(.L_8 - .L_7)
	.align		4
.L_7:
        /*001c*/ 	.word	index@(_Z9cuda_normP4fishISt4pairIfS0_IffEEEiPf)
        /*0020*/ 	.word	0x00000010


	//----- nvinfo : EIATTR_MIN_STACK_SIZE
	.align		4
.L_8:
        /*0024*/ 	.byte	0x04, 0x12
        /*0026*/ 	.short	(.L_10 - .L_9)
	.align		4
.L_9:
        /*0028*/ 	.word	index@(_Z9cuda_normP4fishISt4pairIfS0_IffEEEiPf)
        /*002c*/ 	.word	0x00000010
.L_10:


//--------------------- .nv.compat                --------------------------
	.section	.nv.compat,"",@"SHT_CUDA_COMPAT_INFO"
	.align	4
        /*0000*/ 	.byte	0x02, 0x09, 0x00, 0x00, 0x02, 0x02, 0x01, 0x00, 0x02, 0x05, 0x05, 0x00, 0x03, 0x07, 0x01, 0x01
        /*0010*/ 	.byte	0x02, 0x03, 0x00, 0x00, 0x02, 0x06, 0x01, 0x00, 0x04, 0x0b, 0x08, 0x00, 0x01, 0x00, 0x00, 0x00
        /*0020*/ 	.byte	0x00, 0x00, 0x00, 0x00


//--------------------- .nv.info._Z9cuda_normP4fishISt4pairIfS0_IffEEEiPf --------------------------
	.section	.nv.info._Z9cuda_normP4fishISt4pairIfS0_IffEEEiPf,"",@"SHT_CUDA_INFO"
	.sectionflags	@""
	.align	4


	//----- nvinfo : EIATTR_CUDA_API_VERSION
	.align		4
        /*0000*/ 	.byte	0x04, 0x37
        /*0002*/ 	.short	(.L_12 - .L_11)
.L_11:
        /*0004*/ 	.word	0x00000082


	//----- nvinfo : EIATTR_KPARAM_INFO
	.align		4
.L_12:
        /*0008*/ 	.byte	0x04, 0x17
        /*000a*/ 	.short	(.L_14 - .L_13)
.L_13:
        /*000c*/ 	.word	0x00000000
        /*0010*/ 	.short	0x0002
        /*0012*/ 	.short	0x0010
        /*0014*/ 	.byte	0x00, 0xf5, 0x21, 0x00


	//----- nvinfo : EIATTR_KPARAM_INFO
	.align		4
.L_14:
        /*0018*/ 	.byte	0x04, 0x17
        /*001a*/ 	.short	(.L_16 - .L_15)
.L_15:
        /*001c*/ 	.word	0x00000000
        /*0020*/ 	.short	0x0001
        /*0022*/ 	.short	0x0008
        /*0024*/ 	.byte	0x00, 0xf0, 0x11, 0x00


	//----- nvinfo : EIATTR_KPARAM_INFO
	.align		4
.L_16:
        /*0028*/ 	.byte	0x04, 0x17
        /*002a*/ 	.short	(.L_18 - .L_17)
.L_17:
        /*002c*/ 	.word	0x00000000
        /*0030*/ 	.short	0x0000
        /*0032*/ 	.short	0x0000
        /*0034*/ 	.byte	0x00, 0xf5, 0x21, 0x00


	//----- nvinfo : EIATTR_SPARSE_MMA_MASK
	.align		4
.L_18:
        /*0038*/ 	.byte	0x03, 0x50
        /*003a*/ 	.short	0x0000


	//----- nvinfo : EIATTR_MAXREG_COUNT
	.align		4
        /*003c*/ 	.byte	0x03, 0x1b
        /*003e*/ 	.short	0x00ff


	//----- nvinfo : EIATTR_EXTERNS
	.align		4
        /*0040*/ 	.byte	0x04, 0x0f
        /*0042*/ 	.short	(.L_20 - .L_19)


	//   ....[0]....
	.align		4
.L_19:
        /*0044*/ 	.word	index@(vprintf)


	//----- nvinfo : EIATTR_MERCURY_ISA_VERSION
	.align		4
.L_20:
        /*0048*/ 	.byte	0x03, 0x5f
        /*004a*/ 	.short	0x0101


	//----- nvinfo : EIATTR_VRC_CTA_INIT_COUNT
	.align		4
        /*004c*/ 	.byte	0x02, 0x4a
	.zero		1
	.zero		1


	//----- nvinfo : EIATTR_SYSCALL_OFFSETS
	.align		4
        /*0050*/ 	.byte	0x04, 0x46
        /*0052*/ 	.short	(.L_22 - .L_21)


	//   ....[0]....
.L_21:
        /*0054*/ 	.word	0x00000170


	//   ....[1]....
        /*0058*/ 	.word	0x00001160


	//----- nvinfo : EIATTR_EXIT_INSTR_OFFSETS
	.align		4
.L_22:
        /*005c*/ 	.byte	0x04, 0x1c
        /*005e*/ 	.short	(.L_24 - .L_23)


	//   ....[0]....
.L_23:
        /*0060*/ 	.word	0x00001170


	//----- nvinfo : EIATTR_CRS_STACK_SIZE
	.align		4
.L_24:
        /*0064*/ 	.byte	0x04, 0x1e
        /*0066*/ 	.short	(.L_26 - .L_25)
.L_25:
        /*0068*/ 	.word	0x00000000


	//----- nvinfo : EIATTR_CBANK_PARAM_SIZE
	.align		4
.L_26:
        /*006c*/ 	.byte	0x03, 0x19
        /*006e*/ 	.short	0x0018


	//----- nvinfo : EIATTR_PARAM_CBANK
	.align		4
        /*0070*/ 	.byte	0x04, 0x0a
        /*0072*/ 	.short	(.L_28 - .L_27)
	.align		4
.L_27:
        /*0074*/ 	.word	index@(.nv.constant0._Z9cuda_normP4fishISt4pairIfS0_IffEEEiPf)
        /*0078*/ 	.short	0x0380
        /*007a*/ 	.short	0x0018


	//----- nvinfo : EIATTR_SW_WAR
	.align		4
.L_28:
        /*007c*/ 	.byte	0x04, 0x36
        /*007e*/ 	.short	(.L_30 - .L_29)
.L_29:
        /*0080*/ 	.word	0x00000008
.L_30:


//--------------------- .nv.callgraph             --------------------------
	.section	.nv.callgraph,"",@"SHT_CUDA_CALLGRAPH"
	.align	4
	.sectionentsize	8
	.align		4
        /*0000*/ 	.word	0x00000000
	.align		4
        /*0004*/ 	.word	0xffffffff
	.align		4
        /*0008*/ 	.word	index@(_Z9cuda_normP4fishISt4pairIfS0_IffEEEiPf)
	.align		4
        /*000c*/ 	.word	index@(vprintf)
	.align		4
        /*0010*/ 	.word	0x00000000
	.align		4
        /*0014*/ 	.word	0xfffffffe
	.align		4
        /*0018*/ 	.word	0x00000000
	.align		4
        /*001c*/ 	.word	0xfffffffd
	.align		4
        /*0020*/ 	.word	0x00000000
	.align		4
        /*0024*/ 	.word	0xfffffffc


//--------------------- .nv.constant4             --------------------------
	.section	.nv.constant4,"a",@progbits
	.align	8
	.align		8
.nv.constant4:
        /*0000*/ 	.dword	vprintf
	.align		8
        /*0008*/ 	.dword	$str
	.align		8
        /*0010*/ 	.dword	$str$1
	.align		8
        /*0018*/ 	.dword	$str$2


//--------------------- .text._Z9cuda_normP4fishISt4pairIfS0_IffEEEiPf --------------------------
	.section	.text._Z9cuda_normP4fishISt4pairIfS0_IffEEEiPf,"ax",@progbits
	.align	128
        .global         _Z9cuda_normP4fishISt4pairIfS0_IffEEEiPf
        .type           _Z9cuda_normP4fishISt4pairIfS0_IffEEEiPf,@function
        .size           _Z9cuda_normP4fishISt4pairIfS0_IffEEEiPf,(.L_x_13 - _Z9cuda_normP4fishISt4pairIfS0_IffEEEiPf)
        .other          _Z9cuda_normP4fishISt4pairIfS0_IffEEEiPf,@"STO_CUDA_ENTRY STV_DEFAULT"
_Z9cuda_normP4fishISt4pairIfS0_IffEEEiPf:
.text._Z9cuda_normP4fishISt4pairIfS0_IffEEEiPf:
[----:B------:R-:W0:Y:S01]  /*0000*/  LDC R1, c[0x0][0x37c] ;  /* 0x0000df00ff017b82 */ /* 0x000e220000000800 */
[----:B------:R-:W1:Y:S01]  /*0010*/  S2R R2, SR_TID.X ;  /* 0x0000000000027919 */ /* 0x000e620000002100 */
[----:B------:R-:W2:Y:S06]  /*0020*/  LDCU UR5, c[0x0][0x2fc] ;  /* 0x00005f80ff0577ac */ /* 0x000eac0008000800 */
[----:B------:R-:W1:Y:S01]  /*0030*/  S2UR UR6, SR_CTAID.X ;  /* 0x00000000000679c3 */ /* 0x000e620000002500 */
[----:B0-----:R-:W-:Y:S01]  /*0040*/  IADD3 R1, PT, PT, R1, -0x10, RZ ;  /* 0xfffffff001017810 */ /* 0x001fe20007ffe0ff */
[----:B------:R-:W0:Y:S01]  /*0050*/  LDCU UR4, c[0x0][0x2f8] ;  /* 0x00005f00ff0477ac */ /* 0x000e220008000800 */
[----:B------:R-:W-:Y:S01]  /*0060*/  MOV R0, 0x0 ;  /* 0x0000000000007802 */ /* 0x000fe20000000f00 */
[----:B------:R-:W3:Y:S04]  /*0070*/  LDCU.64 UR36, c[0x0][0x358] ;  /* 0x00006b00ff2477ac */ /* 0x000ee80008000a00 */
[----:B------:R-:W1:Y:S08]  /*0080*/  LDC R3, c[0x0][0x360] ;  /* 0x0000d800ff037b82 */ /* 0x000e700000000800 */
[----:B------:R-:W4:Y:S01]  /*0090*/  LDC.64 R10, c[0x4][0x10] ;  /* 0x01000400ff0a7b82 */ /* 0x000f220000000a00 */
[----:B0-----:R-:W-:-:S07]  /*00a0*/  IADD3 R17, P0, PT, R1, UR4, RZ ;  /* 0x0000000401117c10 */ /* 0x001fce000ff1e0ff */
[----:B------:R0:W0:Y:S01]  /*00b0*/  LDC.64 R8, c[0x4][R0] ;  /* 0x0100000000087b82 */ /* 0x0000220000000a00 */
[----:B--2---:R-:W-:Y:S02]  /*00c0*/  IADD3.X R16, PT, PT, RZ, UR5, RZ, P0, !PT ;  /* 0x00000005ff107c10 */ /* 0x004fe400087fe4ff */
[----:B------:R-:W-:Y:S02]  /*00d0*/  MOV R6, R17 ;  /* 0x0000001100067202 */ /* 0x000fe40000000f00 */
[----:B------:R-:W-:Y:S01]  /*00e0*/  MOV R7, R16 ;  /* 0x0000001000077202 */ /* 0x000fe20000000f00 */
[----:B-1----:R-:W-:Y:S02]  /*00f0*/  IMAD R2, R3, UR6, R2 ;  /* 0x0000000603027c24 */ /* 0x002fe4000f8e0202 */
[----:B------:R-:W-:Y:S01]  /*0100*/  HFMA2 R3, -RZ, RZ, 0, 5.9604644775390625e-07 ;  /* 0x0000000aff037431 */ /* 0x000fe200000001ff */
[----:B------:R-:W1:Y:S04]  /*0110*/  LDCU.64 UR6, c[0x4][0x8] ;  /* 0x01000100ff0677ac */ /* 0x000e680008000a00 */
[----:B------:R2:W-:Y:S04]  /*0120*/  STL.64 [R1+0x8], R2 ;  /* 0x0000080201007387 */ /* 0x0005e80000100a00 */
[----:B----4-:R2:W-:Y:S01]  /*0130*/  STL.64 [R1], R10 ;  /* 0x0000000a01007387 */ /* 0x0105e20000100a00 */
[----:B-1----:R-:W-:-:S02]  /*0140*/  MOV R4, UR6 ;  /* 0x0000000600047c02 */ /* 0x002fc40008000f00 */
[----:B0-23--:R-:W-:-:S07]  /*0150*/  MOV R5, UR7 ;  /* 0x0000000700057c02 */ /* 0x00dfce0008000f00 */
[----:B------:R-:W-:-:S07]  /*0160*/  LEPC R20, `(.L_x_0) ;  /* 0x000000001014794e */ /* 0x000fce0000000000 */
[----:B------:R-:W-:Y:S05]  /*0170*/  CALL.ABS.NOINC R8 ;  /* 0x0000000008007343 */ /* 0x000fea0003c00000 */
.L_x_0:
[----:B------:R-:W0:Y:S08]  /*0180*/  LDC R7, c[0x0][0x388] ;  /* 0x0000e200ff077b82 */ /* 0x000e300000000800 */
[----:B------:R-:W0:Y:S02]  /*0190*/  LDC.64 R8, c[0x0][0x380] ;  /* 0x0000e000ff087b82 */ /* 0x000e240000000a00 */
[----:B0-----:R-:W-:-:S04]  /*01a0*/  IMAD.WIDE R6, R7, 0x68, R8 ;  /* 0x0000006807067825 */ /* 0x001fc800078e0208 */
[----:B------:R-:W-:Y:S01]  /*01b0*/  IMAD.WIDE R8, R2, 0x68, R8 ;  /* 0x0000006802087825 */ /* 0x000fe200078e0208 */
[----:B------:R-:W2:Y:S04]  /*01c0*/  LDG.E R4, desc[UR36][R6.64+0x4] ;  /* 0x0000042406047981 */ /* 0x000ea8000c1e1900 */
[----:B------:R-:W2:Y:S04]  /*01d0*/  LDG.E R3, desc[UR36][R8.64+0x4] ;  /* 0x0000042408037981 */ /* 0x000ea8000c1e1900 */
[----:B------:R-:W3:Y:S04]  /*01e0*/  LDG.E R0, desc[UR36][R6.64+0x8] ;  /* 0x0000082406007981 */ /* 0x000ee8000c1e1900 */
[----:B------:R-:W3:Y:S04]  /*01f0*/  LDG.E R5, desc[UR36][R8.64+0x8] ;  /* 0x0000082408057981 */ /* 0x000ee8000c1e1900 */
[----:B------:R-:W4:Y:S04]  /*0200*/  LDG.E R10, desc[UR36][R6.64+0xc] ;  /* 0x00000c24060a7981 */ /* 0x000f28000c1e1900 */
[----:B------:R-:W4:Y:S01]  /*0210*/  LDG.E R11, desc[UR36][R8.64+0xc] ;  /* 0x00000c24080b7981 */ /* 0x000f22000c1e1900 */
[----:B------:R-:W-:Y:S01]  /*0220*/  BSSY.RECONVERGENT B0, `(.L_x_1) ;  /* 0x000004a000007945 */ /* 0x000fe20003800200 */
[----:B--2---:R-:W-:-:S05]  /*0230*/  FADD R4, R4, -R3 ;  /* 0x8000000304047221 */ /* 0x004fca0000000000 */
[----:B------:R-:W-:Y:S01]  /*0240*/  FSETP.NEU.AND P0, PT, R4, 1, PT ;  /* 0x3f8000000400780b */ /* 0x000fe20003f0d000 */
[----:B---3--:R-:W-:Y:S01]  /*0250*/  FADD R3, R0, -R5 ;  /* 0x8000000500037221 */ /* 0x008fe20000000000 */
[----:B------:R-:W-:Y:S02]  /*0260*/  HFMA2 R5, -RZ, RZ, 1.875, 0 ;  /* 0x3f800000ff057431 */ /* 0x000fe400000001ff */
[----:B----4-:R-:W-:Y:S02]  /*0270*/  FADD R0, R10, -R11 ;  /* 0x8000000b0a007221 */ /* 0x010fe40000000000 */
[----:B------:R-:W-:-:S03]  /*0280*/  FSETP.NEU.AND P2, PT, R3, 1, PT ;  /* 0x3f8000000300780b */ /* 0x000fc60003f4d000 */
[----:B------:R-:W-:-:S04]  /*0290*/  FSETP.NEU.AND P1, PT, R0, 1, PT ;  /* 0x3f8000000000780b */ /* 0x000fc80003f2d000 */
[----:B------:R-:W-:Y:S09]  /*02a0*/  @!P0 BRA `(.L_x_2) ;  /* 0x0000000400048947 */ /* 0x000ff20003800000 */
[----:B------:R-:W-:-:S13]  /*02b0*/  FSETP.NAN.AND P0, PT, |R4|, |R4|, PT ;  /* 0x400000040400720b */ /* 0x000fda0003f08200 */
[----:B------:R-:W-:Y:S01]  /*02c0*/  @P0 FADD R5, R4, 2 ;  /* 0x4000000004050421 */ /* 0x000fe20000000000 */
[----:B------:R-:W-:Y:S06]  /*02d0*/  @P0 BRA `(.L_x_2) ;  /* 0x0000000000f80947 */ /* 0x000fec0003800000 */
[C---:B------:R-:W-:Y:S01]  /*02e0*/  FMUL R5, |R4|.reuse, 16777216 ;  /* 0x4b80000004057820 */ /* 0x040fe20000400200 */
[----:B------:R-:W-:Y:S02]  /*02f0*/  FSETP.GEU.AND P0, PT, |R4|, 1.175494350822287508e-38, PT ;  /* 0x008000000400780b */ /* 0x000fe40003f0e200 */
[----:B------:R-:W-:Y:S02]  /*0300*/  MOV R13, 0x3a2c32e4 ;  /* 0x3a2c32e4000d7802 */ /* 0x000fe40000000f00 */
[----:B------:R-:W-:-:S04]  /*0310*/  FSEL R5, R5, |R4|, !P0 ;  /* 0x4000000405057208 */ /* 0x000fc80004000000 */
[----:B------:R-:W-:-:S04]  /*0320*/  IADD3 R6, PT, PT, R5, -0x3f3504f3, RZ ;  /* 0xc0cafb0d05067810 */ /* 0x000fc80007ffe0ff */
[----:B------:R-:W-:-:S04]  /*0330*/  LOP3.LUT R6, R6, 0xff800000, RZ, 0xc0, !PT ;  /* 0xff80000006067812 */ /* 0x000fc800078ec0ff */
[-C--:B------:R-:W-:Y:S02]  /*0340*/  IADD3 R5, PT, PT, R5, -R6.reuse, RZ ;  /* 0x8000000605057210 */ /* 0x080fe40007ffe0ff */
[----:B------:R-:W-:-:S03]  /*0350*/  I2FP.F32.S32 R6, R6 ;  /* 0x0000000600067245 */ /* 0x000fc60000201400 */
[C---:B------:R-:W-:Y:S01]  /*0360*/  FADD R8, R5.reuse, 1 ;  /* 0x3f80000005087421 */ /* 0x040fe20000000000 */
[----:B------:R-:W-:Y:S01]  /*0370*/  FADD R7, R5, -1 ;  /* 0xbf80000005077421 */ /* 0x000fe20000000000 */
[----:B------:R-:W-:Y:S02]  /*0380*/  FSEL R5, RZ, -24, P0 ;  /* 0xc1c00000ff057808 */ /* 0x000fe40000000000 */
[----:B------:R-:W-:Y:S01]  /*0390*/  FSETP.NEU.AND P0, PT, |R4|, +INF , PT ;  /* 0x7f8000000400780b */ /* 0x000fe20003f0d200 */
[----:B------:R-:W-:Y:S01]  /*03a0*/  FADD R9, R7, R7 ;  /* 0x0000000707097221 */ /* 0x000fe20000000000 */
[----:B------:R-:W0:Y:S01]  /*03b0*/  MUFU.RCP R8, R8 ;  /* 0x0000000800087308 */ /* 0x000e220000001000 */
[----:B------:R-:W-:Y:S01]  /*03c0*/  FFMA R6, R6, 1.1920928955078125e-07, R5 ;  /* 0x3400000006067823 */ /* 0x000fe20000000005 */
[----:B------:R-:W-:-:S13]  /*03d0*/  FSETP.NEU.AND P0, PT, R4, RZ, P0 ;  /* 0x000000ff0400720b */ /* 0x000fda000070d000 */
[----:B------:R-:W-:Y:S01]  /*03e0*/  @!P0 FADD R4, R4, R4 ;  /* 0x0000000404048221 */ /* 0x000fe20000000000 */
[----:B0-----:R-:W-:-:S04]  /*03f0*/  FMUL R9, R8, R9 ;  /* 0x0000000908097220 */ /* 0x001fc80000400000 */
[----:B------:R-:W-:Y:S01]  /*0400*/  FADD R11, R7, -R9 ;  /* 0x80000009070b7221 */ /* 0x000fe20000000000 */
[C---:B------:R-:W-:Y:S01]  /*0410*/  FMUL R10, R9.reuse, R9 ;  /* 0x00000009090a7220 */ /* 0x040fe20000400000 */
[----:B------:R-:W-:Y:S02]  /*0420*/  FFMA R5, R9, 1.4426950216293334961, R6 ;  /* 0x3fb8aa3b09057823 */ /* 0x000fe40000000006 */
[----:B------:R-:W-:Y:S01]  /*0430*/  FADD R12, R11, R11 ;  /* 0x0000000b0b0c7221 */ /* 0x000fe20000000000 */
[----:B------:R-:W-:Y:S01]  /*0440*/  FFMA R11, R10, R13, 0.0032181653659790754318 ;  /* 0x3b52e7db0a0b7423 */ /* 0x000fe2000000000d */
[----:B------:R-:W-:Y:S02]  /*0450*/  FADD R6, R6, -R5 ;  /* 0x8000000506067221 */ /* 0x000fe40000000000 */
[----:B------:R-:W-:Y:S01]  /*0460*/  FFMA R7, R7, -R9, R12 ;  /* 0x8000000907077223 */ /* 0x000fe2000000000c */
[----:B------:R-:W-:Y:S01]  /*0470*/  FFMA R11, R10, R11, 0.018033718690276145935 ;  /* 0x3c93bb730a0b7423 */ /* 0x000fe2000000000b */
[----:B------:R-:W-:-:S02]  /*0480*/  FFMA R6, R9, 1.4426950216293334961, R6 ;  /* 0x3fb8aa3b09067823 */ /* 0x000fc40000000006 */
[----:B------:R-:W-:Y:S01]  /*0490*/  FMUL R7, R8, R7 ;  /* 0x0000000708077220 */ /* 0x000fe20000400000 */
[----:B------:R-:W-:-:S03]  /*04a0*/  FFMA R11, R10, R11, 0.12022458761930465698 ;  /* 0x3df6384f0a0b7423 */ /* 0x000fc6000000000b */
[----:B------:R-:W-:Y:S01]  /*04b0*/  FFMA R6, R7, 1.4426950216293334961, R6 ;  /* 0x3fb8aa3b07067823 */ /* 0x000fe20000000006 */
[----:B------:R-:W-:-:S03]  /*04c0*/  FMUL R10, R10, R11 ;  /* 0x0000000b0a0a7220 */ /* 0x000fc60000400000 */
[----:B------:R-:W-:Y:S01]  /*04d0*/  FFMA R8, R9, 1.9251366722983220825e-08, R6 ;  /* 0x32a55e3409087823 */ /* 0x000fe20000000006 */
[----:B------:R-:W-:-:S04]  /*04e0*/  FMUL R6, R10, 3 ;  /* 0x404000000a067820 */ /* 0x000fc80000400000 */
[----:B------:R-:W-:-:S04]  /*04f0*/  FFMA R7, R7, R6, R8 ;  /* 0x0000000607077223 */ /* 0x000fc80000000008 */
[----:B------:R-:W-:-:S04]  /*0500*/  FFMA R10, R9, R10, R7 ;  /* 0x0000000a090a7223 */ /* 0x000fc80000000007 */
[----:B------:R-:W-:-:S04]  /*0510*/  FADD R6, R5, R10 ;  /* 0x0000000a05067221 */ /* 0x000fc80000000000 */
[----:B------:R-:W-:Y:S01]  /*0520*/  FMUL R7, R6, 2 ;  /* 0x4000000006077820 */ /* 0x000fe20000400000 */
[----:B------:R-:W-:-:S03]  /*0530*/  FADD R5, -R5, R6 ;  /* 0x0000000605057221 */ /* 0x000fc60000000100 */
[----:B------:R-:W0:Y:S01]  /*0540*/  FRND R8, R7 ;  /* 0x0000000700087307 */ /* 0x000e220000201000 */
[----:B------:R-:W-:Y:S01]  /*0550*/  FADD R5, R10, -R5 ;  /* 0x800000050a057221 */ /* 0x000fe20000000000 */
[----:B------:R-:W-:Y:S01]  /*0560*/  FFMA R6, R6, 2, -R7 ;  /* 0x4000000006067823 */ /* 0x000fe20000000807 */
[----:B------:R-:W-:Y:S01]  /*0570*/  HFMA2 R10, -RZ, RZ, 0.64013671875, -15.109375 ;  /* 0x391fcb8eff0a7431 */ /* 0x000fe200000001ff */
[----:B------:R-:W-:Y:S02]  /*0580*/  FSETP.GT.AND P4, PT, |R7|, 152, PT ;  /* 0x431800000700780b */ /* 0x000fe40003f84200 */
[----:B------:R-:W-:Y:S02]  /*0590*/  FFMA R6, R5, 2, R6 ;  /* 0x4000000005067823 */ /* 0x000fe40000000006 */
[----:B------:R-:W1:Y:S01]  /*05a0*/  F2I.NTZ R9, R7 ;  /* 0x0000000700097305 */ /* 0x000e620000203100 */
[----:B0-----:R-:W-:Y:S01]  /*05b0*/  FADD R5, R7, -R8 ;  /* 0x8000000807057221 */ /* 0x001fe20000000000 */
[----:B------:R-:W-:-:S03]  /*05c0*/  FSETP.GT.AND P3, PT, R8, RZ, PT ;  /* 0x000000ff0800720b */ /* 0x000fc60003f64000 */
[----:B------:R-:W-:-:S04]  /*05d0*/  FADD R5, R5, R6 ;  /* 0x0000000605057221 */ /* 0x000fc80000000000 */
[----:B------:R-:W-:-:S04]  /*05e0*/  FFMA R6, R5, R10, 0.0013391353422775864601 ;  /* 0x3aaf85ed05067423 */ /* 0x000fc8000000000a */
[----:B------:R-:W-:-:S04]  /*05f0*/  FFMA R6, R5, R6, 0.0096188392490148544312 ;  /* 0x3c1d985605067423 */ /* 0x000fc80000000006 */
[----:B------:R-:W-:-:S04]  /*0600*/  FFMA R6, R5, R6, 0.055503588169813156128 ;  /* 0x3d6357bb05067423 */ /* 0x000fc80000000006 */
[----:B------:R-:W-:Y:S01]  /*0610*/  FFMA R8, R5, R6, 0.24022644758224487305 ;  /* 0x3e75fdec05087423 */ /* 0x000fe20000000006 */
[----:B------:R-:W-:Y:S02]  /*0620*/  SEL R6, RZ, 0x83000000, P3 ;  /* 0x83000000ff067807 */ /* 0x000fe40001800000 */
[----:B------:R-:W-:Y:S01]  /*0630*/  FSETP.GEU.AND P3, PT, R7, RZ, PT ;  /* 0x000000ff0700720b */ /* 0x000fe20003f6e000 */
[----:B------:R-:W-:Y:S01]  /*0640*/  FFMA R10, R5, R8, 0.69314718246459960938 ;  /* 0x3f317218050a7423 */ /* 0x000fe20000000008 */
[----:B------:R-:W-:Y:S02]  /*0650*/  IADD3 R8, PT, PT, R6, 0x7f000000, RZ ;  /* 0x7f00000006087810 */ /* 0x000fe40007ffe0ff */
[----:B-1----:R-:W-:Y:S01]  /*0660*/  LEA R9, R9, -R6, 0x17 ;  /* 0x8000000609097211 */ /* 0x002fe200078eb8ff */
[----:B------:R-:W-:Y:S01]  /*0670*/  FFMA R7, R5, R10, 1 ;  /* 0x3f80000005077423 */ /* 0x000fe2000000000a */
[----:B------:R-:W-:-:S03]  /*0680*/  FSEL R5, RZ, +INF , !P3 ;  /* 0x7f800000ff057808 */ /* 0x000fc60005800000 */
[----:B------:R-:W-:-:S04]  /*0690*/  FMUL R8, R8, R7 ;  /* 0x0000000708087220 */ /* 0x000fc80000400000 */
[----:B------:R-:W-:Y:S01]  /*06a0*/  @!P4 FMUL R5, R9, R8 ;  /* 0x000000080905c220 */ /* 0x000fe20000400000 */
[----:B------:R-:W-:-:S07]  /*06b0*/  @!P0 LOP3.LUT R5, R4, 0x7fffffff, RZ, 0xc0, !PT ;  /* 0x7fffffff04058812 */ /* 0x000fce00078ec0ff */
.L_x_2:
[----:B------:R-:W-:Y:S05]  /*06c0*/  BSYNC.RECONVERGENT B0 ;  /* 0x0000000000007941 */ /* 0x000fea0003800200 */
.L_x_1:
[----:B------:R-:W-:Y:S01]  /*06d0*/  BSSY.RECONVERGENT B0, `(.L_x_3) ;  /* 0x0000044000007945 */ /* 0x000fe20003800200 */
[----:B------:R-:W-:-:S03]  /*06e0*/  MOV R4, 0x3f800000 ;  /* 0x3f80000000047802 */ /* 0x000fc60000000f00 */
[----:B------:R-:W-:Y:S05]  /*06f0*/  @!P2 BRA `(.L_x_4) ;  /* 0x000000040004a947 */ /* 0x000fea0003800000 */
[----:B------:R-:W-:-:S13]  /*0700*/  FSETP.NAN.AND P0, PT, |R3|, |R3|, PT ;  /* 0x400000030300720b */ /* 0x000fda0003f08200 */
[----:B------:R-:W-:Y:S01]  /*0710*/  @P0 FADD R4, R3, 2 ;  /* 0x4000000003040421 */ /* 0x000fe20000000000 */
[----:B------:R-:W-:Y:S06]  /*0720*/  @P0 BRA `(.L_x_4) ;  /* 0x0000000000f80947 */ /* 0x000fec0003800000 */
[C---:B------:R-:W-:Y:S01]  /*0730*/  FMUL R4, |R3|.reuse, 16777216 ;  /* 0x4b80000003047820 */ /* 0x040fe20000400200 */
[----:B------:R-:W-:Y:S01]  /*0740*/  FSETP.GEU.AND P0, PT, |R3|, 1.175494350822287508e-38, PT ;  /* 0x008000000300780b */ /* 0x000fe20003f0e200 */
[----:B------:R-:W-:-:S03]  /*0750*/  HFMA2 R12, -RZ, RZ, 0.771484375, 0.21533203125 ;  /* 0x3a2c32e4ff0c7431 */ /* 0x000fc600000001ff */
        /* <DEDUP_REMOVED lines=38> */
[----:B------:R-:W-:Y:S02]  /*09c0*/  MOV R9, 0x391fcb8e ;  /* 0x391fcb8e00097802 */ /* 0x000fe40000000f00 */
[----:B------:R-:W-:Y:S01]  /*09d0*/  FSETP.GT.AND P3, PT, |R6|, 152, PT ;  /* 0x431800000600780b */ /* 0x000fe20003f64200 */
        /* <DEDUP_REMOVED lines=19> */
.L_x_4:
[----:B------:R-:W-:Y:S05]  /*0b10*/  BSYNC.RECONVERGENT B0 ;  /* 0x0000000000007941 */ /* 0x000fea0003800200 */
.L_x_3:
[----:B------:R-:W-:Y:S01]  /*0b20*/  FADD R5, R4, R5 ;  /* 0x0000000504057221 */ /* 0x000fe20000000000 */
[----:B------:R-:W-:Y:S01]  /*0b30*/  BSSY.RECONVERGENT B0, `(.L_x_5) ;  /* 0x0000044000007945 */ /* 0x000fe20003800200 */
[----:B------:R-:W-:-:S03]  /*0b40*/  HFMA2 R4, -RZ, RZ, 1.875, 0 ;  /* 0x3f800000ff047431 */ /* 0x000fc600000001ff */
[----:B------:R-:W-:Y:S05]  /*0b50*/  @!P1 BRA `(.L_x_6) ;  /* 0x0000000400049947 */ /* 0x000fea0003800000 */
        /* <DEDUP_REMOVED lines=23> */
[C---:B------:R-:W-:Y:S02]  /*0cd0*/  FFMA R3, R9.reuse, 1.4426950216293334961, R4 ;  /* 0x3fb8aa3b09037823 */ /* 0x040fe40000000004 */
        /* <DEDUP_REMOVED lines=41> */
.L_x_6:
[----:B------:R-:W-:Y:S05]  /*0f70*/  BSYNC.RECONVERGENT B0 ;  /* 0x0000000000007941 */ /* 0x000fea0003800200 */
.L_x_5:
[----:B------:R-:W-:Y:S01]  /*0f80*/  FADD R3, R5, R4 ;  /* 0x0000000405037221 */ /* 0x000fe20000000000 */
[----:B------:R-:W-:Y:S03]  /*0f90*/  BSSY.RECONVERGENT B0, `(.L_x_7) ;  /* 0x000000d000007945 */ /* 0x000fe60003800200 */
[----:B------:R0:W1:Y:S01]  /*0fa0*/  MUFU.RSQ R4, R3 ;  /* 0x0000000300047308 */ /* 0x0000620000001400 */
[----:B------:R-:W-:-:S04]  /*0fb0*/  IADD3 R0, PT, PT, R3, -0xd000000, RZ ;  /* 0xf300000003007810 */ /* 0x000fc80007ffe0ff */
[----:B------:R-:W-:-:S13]  /*0fc0*/  ISETP.GT.U32.AND P0, PT, R0, 0x727fffff, PT ;  /* 0x727fffff0000780c */ /* 0x000fda0003f04070 */
[----:B01----:R-:W-:Y:S05]  /*0fd0*/  @!P0 BRA `(.L_x_8) ;  /* 0x0000000000108947 */ /* 0x003fea0003800000 */
[----:B------:R-:W-:-:S07]  /*0fe0*/  MOV R8, 0x1000 ;  /* 0x0000100000087802 */ /* 0x000fce0000000f00 */
[----:B------:R-:W-:Y:S05]  /*0ff0*/  CALL.REL.NOINC `($__internal_0_$__cuda_sm20_sqrt_rn_f32_slowpath) ;  /* 0x0000000000607944 */ /* 0x000fea0003c00000 */
[----:B------:R-:W-:Y:S01]  /*1000*/  MOV R0, R3 ;  /* 0x0000000300007202 */ /* 0x000fe20000000f00 */
[----:B------:R-:W-:Y:S06]  /*1010*/  BRA `(.L_x_9) ;  /* 0x0000000000107947 */ /* 0x000fec0003800000 */
.L_x_8:
[----:B------:R-:W-:Y:S01]  /*1020*/  FMUL.FTZ R0, R3, R4 ;  /* 0x0000000403007220 */ /* 0x000fe20000410000 */
[----:B------:R-:W-:-:S03]  /*1030*/  FMUL.FTZ R4, R4, 0.5 ;  /* 0x3f00000004047820 */ /* 0x000fc60000410000 */
[----:B------:R-:W-:-:S04]  /*1040*/  FFMA R3, -R0, R0, R3 ;  /* 0x0000000000037223 */ /* 0x000fc80000000103 */
[----:B------:R-:W-:-:S07]  /*1050*/  FFMA R0, R3, R4, R0 ;  /* 0x0000000403007223 */ /* 0x000fce0000000000 */
.L_x_9:
[----:B------:R-:W-:Y:S05]  /*1060*/  BSYNC.RECONVERGENT B0 ;  /* 0x0000000000007941 */ /* 0x000fea0003800200 */
.L_x_7:
[----:B------:R-:W0:Y:S01]  /*1070*/  LDC.64 R4, c[0x0][0x390] ;  /* 0x0000e400ff047b82 */ /* 0x000e220000000a00 */
[----:B------:R-:W1:Y:S01]  /*1080*/  F2F.F64.F32 R8, R0 ;  /* 0x0000000000087310 */ /* 0x000e620000201800 */
[----:B------:R-:W-:Y:S01]  /*1090*/  HFMA2 R10, -RZ, RZ, 0, 5.9604644775390625e-07 ;  /* 0x0000000aff0a7431 */ /* 0x000fe200000001ff */
[----:B------:R-:W-:Y:S01]  /*10a0*/  MOV R11, 0x0 ;  /* 0x00000000000b7802 */ /* 0x000fe20000000f00 */
[----:B------:R-:W2:Y:S01]  /*10b0*/  LDCU.64 UR4, c[0x4][0x18] ;  /* 0x01000300ff0477ac */ /* 0x000ea20008000a00 */
[----:B------:R-:W-:Y:S02]  /*10c0*/  MOV R6, R17 ;  /* 0x0000001100067202 */ /* 0x000fe40000000f00 */
[----:B------:R-:W-:Y:S01]  /*10d0*/  MOV R7, R16 ;  /* 0x0000001000077202 */ /* 0x000fe20000000f00 */
[----:B------:R3:W4:Y:S01]  /*10e0*/  LDC.64 R12, c[0x4][R11] ;  /* 0x010000000b0c7b82 */ /* 0x0007220000000a00 */
[----:B------:R3:W-:Y:S04]  /*10f0*/  STL [R1+0x8], R10 ;  /* 0x0000080a01007387 */ /* 0x0007e80000100800 */
[----:B-1----:R3:W-:Y:S01]  /*1100*/  STL.64 [R1], R8 ;  /* 0x0000000801007387 */ /* 0x0027e20000100a00 */
[----:B0-----:R-:W-:Y:S01]  /*1110*/  IMAD.WIDE R2, R2, 0x4, R4 ;  /* 0x0000000402027825 */ /* 0x001fe200078e0204 */
[----:B--2---:R-:W-:-:S02]  /*1120*/  MOV R4, UR4 ;  /* 0x0000000400047c02 */ /* 0x004fc40008000f00 */
[----:B------:R-:W-:Y:S02]  /*1130*/  MOV R5, UR5 ;  /* 0x0000000500057c02 */ /* 0x000fe40008000f00 */
[----:B------:R3:W-:Y:S05]  /*1140*/  STG.E desc[UR36][R2.64], R0 ;  /* 0x0000000002007986 */ /* 0x0007ea000c101924 */
[----:B------:R-:W-:-:S07]  /*1150*/  LEPC R20, `(.L_x_10) ;  /* 0x000000001014794e */ /* 0x000fce0000000000 */
[----:B---34-:R-:W-:Y:S05]  /*1160*/  CALL.ABS.NOINC R12 ;  /* 0x000000000c007343 */ /* 0x018fea0003c00000 */
.L_x_10:
[----:B------:R-:W-:Y:S05]  /*1170*/  EXIT ;  /* 0x000000000000794d */ /* 0x000fea0003800000 */
        .weak           $__internal_0_$__cuda_sm20_sqrt_rn_f32_slowpath
        .type           $__internal_0_$__cuda_sm20_sqrt_rn_f32_slowpath,@function
        .size           $__internal_0_$__cuda_sm20_sqrt_rn_f32_slowpath,(.L_x_13 - $__internal_0_$__cuda_sm20_sqrt_rn_f32_slowpath)
$__internal_0_$__cuda_sm20_sqrt_rn_f32_slowpath:
[----:B------:R-:W-:-:S13]  /*1180*/  LOP3.LUT P0, RZ, R3, 0x7fffffff, RZ, 0xc0, !PT ;  /* 0x7fffffff03ff7812 */ /* 0x000fda000780c0ff */
[----:B------:R-:W-:Y:S05]  /*1190*/  @!P0 BRA `(.L_x_11) ;  /* 0x0000000000448947 */ /* 0x000fea0003800000 */
[----:B------:R-:W-:Y:S02]  /*11a0*/  FSETP.GEU.FTZ.AND P0, PT, R3, RZ, PT ;  /* 0x000000ff0300720b */ /* 0x000fe40003f1e000 */
[----:B------:R-:W-:-:S11]  /*11b0*/  MOV R0, R3 ;  /* 0x0000000300007202 */ /* 0x000fd60000000f00 */
[----:B------:R-:W-:Y:S01]  /*11c0*/  @!P0 MOV R3, 0x7fffffff ;  /* 0x7fffffff00038802 */ /* 0x000fe20000000f00 */
[----:B------:R-:W-:Y:S06]  /*11d0*/  @!P0 BRA `(.L_x_11) ;  /* 0x0000000000348947 */ /* 0x000fec0003800000 */
[----:B------:R-:W-:-:S13]  /*11e0*/  FSETP.GTU.FTZ.AND P0, PT, |R0|, +INF , PT ;  /* 0x7f8000000000780b */ /* 0x000fda0003f1c200 */
[----:B------:R-:W-:Y:S01]  /*11f0*/  @P0 FADD.FTZ R3, R0, 1 ;  /* 0x3f80000000030421 */ /* 0x000fe20000010000 */
[----:B------:R-:W-:Y:S06]  /*1200*/  @P0 BRA `(.L_x_11) ;  /* 0x0000000000280947 */ /* 0x000fec0003800000 */
[----:B------:R-:W-:-:S13]  /*1210*/  FSETP.NEU.FTZ.AND P0, PT, |R0|, +INF , PT ;  /* 0x7f8000000000780b */ /* 0x000fda0003f1d200 */
[----:B------:R-:W-:-:S04]  /*1220*/  @P0 FFMA R4, R0, 1.84467440737095516160e+19, RZ ;  /* 0x5f80000000040823 */ /* 0x000fc800000000ff */
[----:B------:R-:W0:Y:S02]  /*1230*/  @P0 MUFU.RSQ R3, R4 ;  /* 0x0000000400030308 */ /* 0x000e240000001400 */
[----:B0-----:R-:W-:Y:S01]  /*1240*/  @P0 FMUL.FTZ R5, R4, R3 ;  /* 0x0000000304050220 */ /* 0x001fe20000410000 */
[----:B------:R-:W-:Y:S01]  /*1250*/  @P0 FMUL.FTZ R7, R3, 0.5 ;  /* 0x3f00000003070820 */ /* 0x000fe20000410000 */
[----:B------:R-:W-:Y:S02]  /*1260*/  @!P0 MOV R3, R0 ;  /* 0x0000000000038202 */ /* 0x000fe40000000f00 */
[----:B------:R-:W-:-:S04]  /*1270*/  @P0 FADD.FTZ R6, -R5, -RZ ;  /* 0x800000ff05060221 */ /* 0x000fc80000010100 */
[----:B------:R-:W-:-:S04]  /*1280*/  @P0 FFMA R6, R5, R6, R4 ;  /* 0x0000000605060223 */ /* 0x000fc80000000004 */
[----:B------:R-:W-:-:S04]  /*1290*/  @P0 FFMA R6, R6, R7, R5 ;  /* 0x0000000706060223 */ /* 0x000fc80000000005 */
[----:B------:R-:W-:-:S07]  /*12a0*/  @P0 FMUL.FTZ R3, R6, 2.3283064365386962891e-10 ;  /* 0x2f80000006030820 */ /* 0x000fce0000410000 */
.L_x_11:
[----:B------:R-:W-:Y:S01]  /*12b0*/  HFMA2 R5, -RZ, RZ, 0, 0 ;  /* 0x00000000ff057431 */ /* 0x000fe200000001ff */
[----:B------:R-:W-:-:S04]  /*12c0*/  MOV R4, R8 ;  /* 0x0000000800047202 */ /* 0x000fc80000000f00 */
[----:B------:R-:W-:Y:S05]  /*12d0*/  RET.REL.NODEC R4 `(_Z9cuda_normP4fishISt4pairIfS0_IffEEEiPf) ;  /* 0xffffffec04487950 */ /* 0x000fea0003c3ffff */
.L_x_12:
[----:B------:R-:W-:-:S00]  /*12e0*/  BRA `(.L_x_12) ;  /* 0xfffffffc00fc7947 */ /* 0x000fc0000383ffff */
[----:B------:R-:W-:-:S00]  /*12f0*/  NOP ;  /* 0x0000000000007918 */ /* 0x000fc00000000000 */
        /* <DEDUP_REMOVED lines=8> */
.L_x_13:


//--------------------- .nv.global.init           --------------------------
	.section	.nv.global.init,"aw",@progbits
.nv.global.init:
	.type		$str$2,@object
	.size		$str$2,($str$1 - $str$2)
$str$2:
        /*0000*/ 	.byte	0x25, 0x64, 0x25, 0x63, 0x00
	.type		$str$1,@object
	.size		$str$1,($str - $str$1)
$str$1:
        /*0005*/ 	.byte	0x48, 0x6f, 0x6c, 0x61, 0x00
	.type		$str,@object
	.size		$str,(.L_0 - $str)
$str:
        /*000a*/ 	.byte	0x25, 0x73, 0x25, 0x69, 0x25, 0x63, 0x00
.L_0:


//--------------------- .nv.shared.reserved.0     --------------------------
	.section	.nv.shared.reserved.0,"aw",@nobits
	.weak		__nv_reservedSMEM_offset_0_alias
	.size		__nv_reservedSMEM_offset_0_alias, 0, 64
	.other		__nv_reservedSMEM_offset_0_alias,@"STO_CUDA_RESERVED_SHARED STV_DEFAULT"
__nv_reservedSMEM_offset_0_alias:
	.zero		0
	.zero		64


//--------------------- .nv.constant0._Z9cuda_normP4fishISt4pairIfS0_IffEEEiPf --------------------------
	.section	.nv.constant0._Z9cuda_normP4fishISt4pairIfS0_IffEEEiPf,"a",@progbits
	.sectionflags	@""
	.align	4
.nv.constant0._Z9cuda_normP4fishISt4pairIfS0_IffEEEiPf:
	.zero		920


//--------------------- SYMBOLS --------------------------

	.type		.nv.reservedSmem.offset0,@object
	.size		.nv.reservedSmem.offset0,0x4
	.type		vprintf,@function
